//
// Generated by NVIDIA NVVM Compiler
//
// Compiler Build ID: CL-36424714
// Cuda compilation tools, release 13.0, V13.0.88
// Based on NVVM 20.0.0
//

.version 9.0
.target sm_100
.address_size 64

	// .globl	_Z6kernalPbS_ii

.visible .entry _Z6kernalPbS_ii(
	.param .u64 .ptr .align 1 _Z6kernalPbS_ii_param_0,
	.param .u64 .ptr .align 1 _Z6kernalPbS_ii_param_1,
	.param .u32 _Z6kernalPbS_ii_param_2,
	.param .u32 _Z6kernalPbS_ii_param_3
)
{
	.reg .pred 	%p<23>;
	.reg .b16 	%rs<13>;
	.reg .b32 	%r<53>;
	.reg .b64 	%rd<29>;

	ld.param.u64 	%rd2, [_Z6kernalPbS_ii_param_0];
	ld.param.u64 	%rd3, [_Z6kernalPbS_ii_param_1];
	ld.param.u32 	%r5, [_Z6kernalPbS_ii_param_2];
	ld.param.u32 	%r6, [_Z6kernalPbS_ii_param_3];
	cvta.to.global.u64 	%rd1, %rd3;
	mov.u32 	%r7, %tid.y;
	mov.u32 	%r8, %ctaid.y;
	mov.u32 	%r9, %ntid.y;
	mad.lo.s32 	%r1, %r8, %r9, %r7;
	mov.u32 	%r10, %tid.x;
	mov.u32 	%r11, %ctaid.x;
	mov.u32 	%r12, %ntid.x;
	mad.lo.s32 	%r2, %r11, %r12, %r10;
	setp.ge.s32 	%p1, %r1, %r6;
	@%p1 bra 	$L__BB0_8;
	setp.lt.s32 	%p2, %r2, 0;
	setp.ge.s32 	%p3, %r2, %r5;
	or.pred  	%p4, %p2, %p3;
	@%p4 bra 	$L__BB0_8;
	cvta.to.global.u64 	%rd4, %rd2;
	add.s32 	%r13, %r5, -1;
	add.s32 	%r14, %r6, -1;
	add.s32 	%r15, %r1, -1;
	setp.eq.s32 	%p5, %r1, 0;
	setp.gt.u32 	%p6, %r1, %r6;
	selp.b32 	%r16, 0, %r15, %p6;
	selp.b32 	%r17, %r14, %r16, %p5;
	setp.eq.s32 	%p7, %r2, 0;
	mul.lo.s32 	%r18, %r17, %r5;
	add.s32 	%r19, %r2, -1;
	selp.b32 	%r20, %r13, %r19, %p7;
	add.s32 	%r21, %r20, %r18;
	cvt.s64.s32 	%rd5, %r21;
	add.s64 	%rd6, %rd4, %rd5;
	ld.global.u8 	%rs2, [%rd6];
	setp.ne.s16 	%p8, %rs2, 0;
	selp.u32 	%r22, 1, 0, %p8;
	selp.b32 	%r23, %r13, %r2, %p7;
	add.s32 	%r24, %r23, %r18;
	cvt.s64.s32 	%rd7, %r24;
	add.s64 	%rd8, %rd4, %rd7;
	ld.global.u8 	%rs3, [%rd8];
	setp.ne.s16 	%p9, %rs3, 0;
	selp.u32 	%r25, 1, 0, %p9;
	add.s32 	%r26, %r22, %r25;
	add.s32 	%r27, %r2, 1;
	selp.b32 	%r28, %r13, %r27, %p7;
	add.s32 	%r29, %r28, %r18;
	cvt.s64.s32 	%rd9, %r29;
	add.s64 	%rd10, %rd4, %rd9;
	ld.global.u8 	%rs4, [%rd10];
	setp.ne.s16 	%p10, %rs4, 0;
	selp.u32 	%r30, 1, 0, %p10;
	add.s32 	%r31, %r26, %r30;
	mul.lo.s32 	%r32, %r1, %r5;
	cvt.s64.s32 	%rd11, %r32;
	cvt.u64.u32 	%rd12, %r2;
	add.s64 	%rd13, %rd12, %rd11;
	add.s64 	%rd14, %rd4, %rd13;
	ld.global.u8 	%rs5, [%rd14+-1];
	setp.ne.s16 	%p11, %rs5, 0;
	selp.u32 	%r33, 1, 0, %p11;
	add.s32 	%r34, %r31, %r33;
	ld.global.u8 	%rs6, [%rd14+1];
	setp.ne.s16 	%p12, %rs6, 0;
	selp.u32 	%r35, 1, 0, %p12;
	add.s32 	%r36, %r34, %r35;
	add.s32 	%r37, %r1, 1;
	setp.lt.u32 	%p13, %r37, %r6;
	selp.b32 	%r38, %r37, 0, %p13;
	setp.lt.s32 	%p14, %r27, %r5;
	mul.lo.s32 	%r39, %r38, %r5;
	selp.b32 	%r40, %r19, 0, %p14;
	add.s32 	%r41, %r40, %r39;
	cvt.s64.s32 	%rd15, %r41;
	add.s64 	%rd16, %rd4, %rd15;
	ld.global.u8 	%rs7, [%rd16];
	setp.ne.s16 	%p15, %rs7, 0;
	selp.u32 	%r42, 1, 0, %p15;
	add.s32 	%r43, %r36, %r42;
	selp.b32 	%r44, %r2, 0, %p14;
	add.s32 	%r45, %r44, %r39;
	cvt.s64.s32 	%rd17, %r45;
	add.s64 	%rd18, %rd4, %rd17;
	ld.global.u8 	%rs8, [%rd18];
	setp.ne.s16 	%p16, %rs8, 0;
	selp.u32 	%r46, 1, 0, %p16;
	add.s32 	%r47, %r43, %r46;
	selp.b32 	%r48, %r27, 0, %p14;
	add.s32 	%r49, %r48, %r39;
	cvt.s64.s32 	%rd19, %r49;
	add.s64 	%rd20, %rd4, %rd19;
	ld.global.u8 	%rs9, [%rd20];
	setp.ne.s16 	%p17, %rs9, 0;
	selp.u32 	%r50, 1, 0, %p17;
	add.s32 	%r51, %r47, %r50;
	add.s32 	%r4, %r32, %r2;
	cvt.s64.s32 	%rd21, %r4;
	add.s64 	%rd22, %rd4, %rd21;
	ld.global.u8 	%rs1, [%rd22];
	setp.ne.s16 	%p18, %rs1, 0;
	setp.ne.s32 	%p19, %r51, 3;
	or.pred  	%p20, %p18, %p19;
	@%p20 bra 	$L__BB0_4;
	add.s64 	%rd28, %rd1, %rd21;
	mov.b16 	%rs12, 1;
	st.global.u8 	[%rd28], %rs12;
	bra.uni 	$L__BB0_8;
$L__BB0_4:
	setp.eq.s16 	%p21, %rs1, 0;
	@%p21 bra 	$L__BB0_8;
	add.s32 	%r52, %r51, -4;
	setp.gt.u32 	%p22, %r52, -3;
	@%p22 bra 	$L__BB0_7;
	add.s64 	%rd26, %rd1, %rd21;
	mov.b16 	%rs11, 0;
	st.global.u8 	[%rd26], %rs11;
	bra.uni 	$L__BB0_8;
$L__BB0_7:
	add.s64 	%rd24, %rd1, %rd21;
	mov.b16 	%rs10, 1;
	st.global.u8 	[%rd24], %rs10;
$L__BB0_8:
	ret;

}
	// .globl	_Z6renderPbPhii
.visible .entry _Z6renderPbPhii(
	.param .u64 .ptr .align 1 _Z6renderPbPhii_param_0,
	.param .u64 .ptr .align 1 _Z6renderPbPhii_param_1,
	.param .u32 _Z6renderPbPhii_param_2,
	.param .u32 _Z6renderPbPhii_param_3
)
{
	.reg .pred 	%p<6>;
	.reg .b16 	%rs<4>;
	.reg .b32 	%r<17>;
	.reg .b64 	%rd<17>;

	ld.param.u64 	%rd2, [_Z6renderPbPhii_param_0];
	ld.param.u64 	%rd3, [_Z6renderPbPhii_param_1];
	ld.param.u32 	%r5, [_Z6renderPbPhii_param_2];
	ld.param.u32 	%r6, [_Z6renderPbPhii_param_3];
	cvta.to.global.u64 	%rd1, %rd3;
	mov.u32 	%r7, %tid.y;
	mov.u32 	%r8, %ctaid.y;
	mov.u32 	%r9, %ntid.y;
	mad.lo.s32 	%r1, %r8, %r9, %r7;
	mov.u32 	%r10, %tid.x;
	mov.u32 	%r11, %ctaid.x;
	mov.u32 	%r12, %ntid.x;
	mad.lo.s32 	%r2, %r11, %r12, %r10;
	setp.ge.s32 	%p1, %r1, %r6;
	@%p1 bra 	$L__BB1_5;
	setp.lt.s32 	%p2, %r2, 0;
	setp.ge.s32 	%p3, %r2, %r5;
	or.pred  	%p4, %p2, %p3;
	@%p4 bra 	$L__BB1_5;
	mul.lo.s32 	%r3, %r6, %r5;
	mad.lo.s32 	%r4, %r5, %r1, %r2;
	cvt.s64.s32 	%rd4, %r4;
	cvta.to.global.u64 	%rd5, %rd2;
	add.s64 	%rd6, %rd5, %rd4;
	ld.global.u8 	%rs1, [%rd6];
	setp.eq.s16 	%p5, %rs1, 0;
	@%p5 bra 	$L__BB1_4;
	shl.b32 	%r13, %r1, 8;
	div.u32 	%r14, %r13, %r6;
	add.s64 	%rd8, %rd1, %rd4;
	st.global.u8 	[%rd8], %r14;
	shl.b32 	%r15, %r2, 8;
	div.s32 	%r16, %r15, %r5;
	cvt.s64.s32 	%rd9, %r3;
	add.s64 	%rd10, %rd8, %rd9;
	st.global.u8 	[%rd10], %r16;
	add.s64 	%rd11, %rd10, %rd9;
	mov.b16 	%rs2, 255;
	st.global.u8 	[%rd11], %rs2;
	bra.uni 	$L__BB1_5;
$L__BB1_4:
	add.s64 	%rd13, %rd1, %rd4;
	mov.b16 	%rs3, 0;
	st.global.u8 	[%rd13], %rs3;
	cvt.s64.s32 	%rd14, %r3;
	add.s64 	%rd15, %rd13, %rd14;
	st.global.u8 	[%rd15], %rs3;
	add.s64 	%rd16, %rd15, %rd14;
	st.global.u8 	[%rd16], %rs3;
$L__BB1_5:
	ret;

}


// ===== COMPILED SASS (sm_100) =====

	.target	sm_100

	.elftype	@"ET_EXEC"


//--------------------- .note.nv.tkinfo           --------------------------
	.section	.note.nv.tkinfo,"",@"SHT_NOTE"
	.sectionflags	@"SHF_NOTE_NV_TKINFO"
	.tkinfo
        /*0018*/ 	.word	0x00000002
        /*0030*/ 	.string	""
        /*0030*/ 	.string	"ptxas"
        /*0030*/ 	.string	"Cuda compilation tools, release 13.0, V13.0.88"
        /*0030*/ 	.string	"Build cuda_13.0.r13.0/compiler.36424714_0"
        /*0030*/ 	.string	"-arch sm_100 -m 64 "



//--------------------- .note.nv.cuinfo           --------------------------
	.section	.note.nv.cuinfo,"",@"SHT_NOTE"
	.sectionflags	@"SHF_NOTE_NV_CUINFO"
        /*0018*/ 	.short	0x0002
        /*001a*/ 	.short	0x0064
        /*001c*/ 	.short	0x0082
	.zero		2


//--------------------- .nv.info                  --------------------------
	.section	.nv.info,"",@"SHT_CUDA_INFO"
	.align	4


	//----- nvinfo : EIATTR_REGCOUNT
	.align		4
        /*0000*/ 	.byte	0x04, 0x2f
        /*0002*/ 	.short	(.L_1 - .L_0)
	.align		4
.L_0:
        /*0004*/ 	.word	index@(_Z6kernalPbS_ii)
        /*0008*/ 	.word	0x00000016


	//----- nvinfo : EIATTR_FRAME_SIZE
	.align		4
.L_1:
        /*000c*/ 	.byte	0x04, 0x11
        /*000e*/ 	.short	(.L_3 - .L_2)
	.align		4
.L_2:
        /*0010*/ 	.word	index@(_Z6kernalPbS_ii)
        /*0014*/ 	.word	0x00000000


	//----- nvinfo : EIATTR_REGCOUNT
	.align		4
.L_3:
        /*0018*/ 	.byte	0x04, 0x2f
        /*001a*/ 	.short	(.L_5 - .L_4)
	.align		4
.L_4:
        /*001c*/ 	.word	index@(_Z6renderPbPhii)
        /*0020*/ 	.word	0x00000012


	//----- nvinfo : EIATTR_FRAME_SIZE
	.align		4
.L_5:
        /*0024*/ 	.byte	0x04, 0x11
        /*0026*/ 	.short	(.L_7 - .L_6)
	.align		4
.L_6:
        /*0028*/ 	.word	index@(_Z6renderPbPhii)
        /*002c*/ 	.word	0x00000000


	//----- nvinfo : EIATTR_MIN_STACK_SIZE
	.align		4
.L_7:
        /*0030*/ 	.byte	0x04, 0x12
        /*0032*/ 	.short	(.L_9 - .L_8)
	.align		4
.L_8:
        /*0034*/ 	.word	index@(_Z6renderPbPhii)
        /*0038*/ 	.word	0x00000000


	//----- nvinfo : EIATTR_MIN_STACK_SIZE
	.align		4
.L_9:
        /*003c*/ 	.byte	0x04, 0x12
        /*003e*/ 	.short	(.L_11 - .L_10)
	.align		4
.L_10:
        /*0040*/ 	.word	index@(_Z6kernalPbS_ii)
        /*0044*/ 	.word	0x00000000
.L_11:


//--------------------- .nv.compat                --------------------------
	.section	.nv.compat,"",@"SHT_CUDA_COMPAT_INFO"
	.align	4
        /*0000*/ 	.byte	0x02, 0x09, 0x00, 0x00, 0x02, 0x02, 0x01, 0x00, 0x02, 0x05, 0x05, 0x00, 0x03, 0x07, 0x01, 0x01
        /*0010*/ 	.byte	0x02, 0x03, 0x00, 0x00, 0x02, 0x06, 0x01, 0x00, 0x04, 0x0b, 0x08, 0x00, 0x09, 0x00, 0x00, 0x00
        /*0020*/ 	.byte	0x00, 0x00, 0x00, 0x00


//--------------------- .nv.info._Z6renderPbPhii  --------------------------
	.section	.nv.info._Z6renderPbPhii,"",@"SHT_CUDA_INFO"
	.sectionflags	@""
	.align	4


	//----- nvinfo : EIATTR_CUDA_API_VERSION
	.align		4
        /*0000*/ 	.byte	0x04, 0x37
        /*0002*/ 	.short	(.L_13 - .L_12)
.L_12:
        /*0004*/ 	.word	0x00000082


	//----- nvinfo : EIATTR_KPARAM_INFO
	.align		4
.L_13:
        /*0008*/ 	.byte	0x04, 0x17
        /*000a*/ 	.short	(.L_15 - .L_14)
.L_14:
        /*000c*/ 	.word	0x00000000
        /*0010*/ 	.short	0x0003
        /*0012*/ 	.short	0x0014
        /*0014*/ 	.byte	0x00, 0xf0, 0x11, 0x00


	//----- nvinfo : EIATTR_KPARAM_INFO
	.align		4
.L_15:
        /*0018*/ 	.byte	0x04, 0x17
        /*001a*/ 	.short	(.L_17 - .L_16)
.L_16:
        /*001c*/ 	.word	0x00000000
        /*0020*/ 	.short	0x0002
        /*0022*/ 	.short	0x0010
        /*0024*/ 	.byte	0x00, 0xf0, 0x11, 0x00


	//----- nvinfo : EIATTR_KPARAM_INFO
	.align		4
.L_17:
        /*0028*/ 	.byte	0x04, 0x17
        /*002a*/ 	.short	(.L_19 - .L_18)
.L_18:
        /*002c*/ 	.word	0x00000000
        /*0030*/ 	.short	0x0001
        /*0032*/ 	.short	0x0008
        /*0034*/ 	.byte	0x00, 0xf5, 0x21, 0x00


	//----- nvinfo : EIATTR_KPARAM_INFO
	.align		4
.L_19:
        /*0038*/ 	.byte	0x04, 0x17
        /*003a*/ 	.short	(.L_21 - .L_20)
.L_20:
        /*003c*/ 	.word	0x00000000
        /*0040*/ 	.short	0x0000
        /*0042*/ 	.short	0x0000
        /*0044*/ 	.byte	0x00, 0xf5, 0x21, 0x00


	//----- nvinfo : EIATTR_SPARSE_MMA_MASK
	.align		4
.L_21:
        /*0048*/ 	.byte	0x03, 0x50
        /*004a*/ 	.short	0x0000


	//----- nvinfo : EIATTR_MAXREG_COUNT
	.align		4
        /*004c*/ 	.byte	0x03, 0x1b
        /*004e*/ 	.short	0x00ff


	//----- nvinfo : EIATTR_MERCURY_ISA_VERSION
	.align		4
        /*0050*/ 	.byte	0x03, 0x5f
        /*0052*/ 	.short	0x0101


	//----- nvinfo : EIATTR_VRC_CTA_INIT_COUNT
	.align		4
        /*0054*/ 	.byte	0x02, 0x4a
	.zero		1
	.zero		1


	//----- nvinfo : EIATTR_EXIT_INSTR_OFFSETS
	.align		4
        /*0058*/ 	.byte	0x04, 0x1c
        /*005a*/ 	.short	(.L_23 - .L_22)


	//   ....[0]....
.L_22:
        /*005c*/ 	.word	0x000000b0


	//   ....[1]....
        /*0060*/ 	.word	0x000000f0


	//   ....[2]....
        /*0064*/ 	.word	0x00000530


	//   ....[3]....
        /*0068*/ 	.word	0x000005f0


	//----- nvinfo : EIATTR_CRS_STACK_SIZE
	.align		4
.L_23:
        /*006c*/ 	.byte	0x04, 0x1e
        /*006e*/ 	.short	(.L_25 - .L_24)
.L_24:
        /*0070*/ 	.word	0x00000000


	//----- nvinfo : EIATTR_CBANK_PARAM_SIZE
	.align		4
.L_25:
        /*0074*/ 	.byte	0x03, 0x19
        /*0076*/ 	.short	0x0018


	//----- nvinfo : EIATTR_PARAM_CBANK
	.align		4
        /*0078*/ 	.byte	0x04, 0x0a
        /*007a*/ 	.short	(.L_27 - .L_26)
	.align		4
.L_26:
        /*007c*/ 	.word	index@(.nv.constant0._Z6renderPbPhii)
        /*0080*/ 	.short	0x0380
        /*0082*/ 	.short	0x0018


	//----- nvinfo : EIATTR_SW_WAR
	.align		4
.L_27:
        /*0084*/ 	.byte	0x04, 0x36
        /*0086*/ 	.short	(.L_29 - .L_28)
.L_28:
        /*0088*/ 	.word	0x00000008
.L_29:


//--------------------- .nv.info._Z6kernalPbS_ii  --------------------------
	.section	.nv.info._Z6kernalPbS_ii,"",@"SHT_CUDA_INFO"
	.sectionflags	@""
	.align	4


	//----- nvinfo : EIATTR_CUDA_API_VERSION
	.align		4
        /*0000*/ 	.byte	0x04, 0x37
        /*0002*/ 	.short	(.L_31 - .L_30)
.L_30:
        /*0004*/ 	.word	0x00000082


	//----- nvinfo : EIATTR_KPARAM_INFO
	.align		4
.L_31:
        /*0008*/ 	.byte	0x04, 0x17
        /*000a*/ 	.short	(.L_33 - .L_32)
.L_32:
        /*000c*/ 	.word	0x00000000
        /*0010*/ 	.short	0x0003
        /*0012*/ 	.short	0x0014
        /*0014*/ 	.byte	0x00, 0xf0, 0x11, 0x00


	//----- nvinfo : EIATTR_KPARAM_INFO
	.align		4
.L_33:
        /*0018*/ 	.byte	0x04, 0x17
        /*001a*/ 	.short	(.L_35 - .L_34)
.L_34:
        /*001c*/ 	.word	0x00000000
        /*0020*/ 	.short	0x0002
        /*0022*/ 	.short	0x0010
        /*0024*/ 	.byte	0x00, 0xf0, 0x11, 0x00


	//----- nvinfo : EIATTR_KPARAM_INFO
	.align		4
.L_35:
        /*0028*/ 	.byte	0x04, 0x17
        /*002a*/ 	.short	(.L_37 - .L_36)
.L_36:
        /*002c*/ 	.word	0x00000000
        /*0030*/ 	.short	0x0001
        /*0032*/ 	.short	0x0008
        /*0034*/ 	.byte	0x00, 0xf5, 0x21, 0x00


	//----- nvinfo : EIATTR_KPARAM_INFO
	.align		4
.L_37:
        /*0038*/ 	.byte	0x04, 0x17
        /*003a*/ 	.short	(.L_39 - .L_38)
.L_38:
        /*003c*/ 	.word	0x00000000
        /*0040*/ 	.short	0x0000
        /*0042*/ 	.short	0x0000
        /*0044*/ 	.byte	0x00, 0xf5, 0x21, 0x00


	//----- nvinfo : EIATTR_SPARSE_MMA_MASK
	.align		4
.L_39:
        /*0048*/ 	.byte	0x03, 0x50
        /*004a*/ 	.short	0x0000


	//----- nvinfo : EIATTR_MAXREG_COUNT
	.align		4
        /*004c*/ 	.byte	0x03, 0x1b
        /*004e*/ 	.short	0x00ff


	//----- nvinfo : EIATTR_MERCURY_ISA_VERSION
	.align		4
        /*0050*/ 	.byte	0x03, 0x5f
        /*0052*/ 	.short	0x0101


	//----- nvinfo : EIATTR_VRC_CTA_INIT_COUNT
	.align		4
        /*0054*/ 	.byte	0x02, 0x4a
	.zero		1
	.zero		1


	//----- nvinfo : EIATTR_EXIT_INSTR_OFFSETS
	.align		4
        /*0058*/ 	.byte	0x04, 0x1c
        /*005a*/ 	.short	(.L_41 - .L_40)


	//   ....[0]....
.L_40:
        /*005c*/ 	.word	0x000000b0


	//   ....[1]....
        /*0060*/ 	.word	0x000000f0


	//   ....[2]....
        /*0064*/ 	.word	0x00000670


	//   ....[3]....
        /*0068*/ 	.word	0x00000690


	//   ....[4]....
        /*006c*/ 	.word	0x00000700


	//   ....[5]....
        /*0070*/ 	.word	0x00000770


	//----- nvinfo : EIATTR_CBANK_PARAM_SIZE
	.align		4
.L_41:
        /*0074*/ 	.byte	0x03, 0x19
        /*0076*/ 	.short	0x0018


	//----- nvinfo : EIATTR_PARAM_CBANK
	.align		4
        /*0078*/ 	.byte	0x04, 0x0a
        /*007a*/ 	.short	(.L_43 - .L_42)
	.align		4
.L_42:
        /*007c*/ 	.word	index@(.nv.constant0._Z6kernalPbS_ii)
        /*0080*/ 	.short	0x0380
        /*0082*/ 	.short	0x0018


	//----- nvinfo : EIATTR_SW_WAR
	.align		4
.L_43:
        /*0084*/ 	.byte	0x04, 0x36
        /*0086*/ 	.short	(.L_45 - .L_44)
.L_44:
        /*0088*/ 	.word	0x00000008
.L_45:


//--------------------- .nv.callgraph             --------------------------
	.section	.nv.callgraph,"",@"SHT_CUDA_CALLGRAPH"
	.align	4
	.sectionentsize	8
	.align		4
        /*0000*/ 	.word	0x00000000
	.align		4
        /*0004*/ 	.word	0xffffffff
	.align		4
        /*0008*/ 	.word	0x00000000
	.align		4
        /*000c*/ 	.word	0xfffffffe
	.align		4
        /*0010*/ 	.word	0x00000000
	.align		4
        /*0014*/ 	.word	0xfffffffd
	.align		4
        /*0018*/ 	.word	0x00000000
	.align		4
        /*001c*/ 	.word	0xfffffffc


//--------------------- .text._Z6renderPbPhii     --------------------------
	.section	.text._Z6renderPbPhii,"ax",@progbits
	.align	128
        .global         _Z6renderPbPhii
        .type           _Z6renderPbPhii,@function
        .size           _Z6renderPbPhii,(.L_x_3 - _Z6renderPbPhii)
        .other          _Z6renderPbPhii,@"STO_CUDA_ENTRY STV_DEFAULT"
_Z6renderPbPhii:
.text._Z6renderPbPhii:
[----:B------:R-:W-:Y:S01]  /*0000*/  LDC R1, c[0x0][0x37c] ;  /* 0x0000df00ff017b82 */ /* 0x000fe20000000800 */
[----:B------:R-:W0:Y:S07]  /*0010*/  S2R R7, SR_TID.Y ;  /* 0x0000000000077919 */ /* 0x000e2e0000002200 */
[----:B------:R-:W0:Y:S01]  /*0020*/  S2UR UR4, SR_CTAID.Y ;  /* 0x00000000000479c3 */ /* 0x000e220000002600 */
[----:B------:R-:W1:Y:S01]  /*0030*/  LDCU UR6, c[0x0][0x394] ;  /* 0x00007280ff0677ac */ /* 0x000e620008000800 */
[----:B------:R-:W2:Y:S06]  /*0040*/  S2R R11, SR_TID.X ;  /* 0x00000000000b7919 */ /* 0x000eac0000002100 */
[----:B------:R-:W0:Y:S08]  /*0050*/  LDC R0, c[0x0][0x364] ;  /* 0x0000d900ff007b82 */ /* 0x000e300000000800 */
[----:B------:R-:W2:Y:S08]  /*0060*/  S2UR UR5, SR_CTAID.X ;  /* 0x00000000000579c3 */ /* 0x000eb00000002500 */
[----:B------:R-:W2:Y:S01]  /*0070*/  LDC R2, c[0x0][0x360] ;  /* 0x0000d800ff027b82 */ /* 0x000ea20000000800 */
[----:B0-----:R-:W-:-:S05]  /*0080*/  IMAD R7, R0, UR4, R7 ;  /* 0x0000000400077c24 */ /* 0x001fca000f8e0207 */
[----:B-1----:R-:W-:Y:S01]  /*0090*/  ISETP.GE.AND P0, PT, R7, UR6, PT ;  /* 0x0000000607007c0c */ /* 0x002fe2000bf06270 */
[----:B--2---:R-:W-:-:S12]  /*00a0*/  IMAD R11, R2, UR5, R11 ;  /* 0x00000005020b7c24 */ /* 0x004fd8000f8e020b */
[----:B------:R-:W-:Y:S05]  /*00b0*/  @P0 EXIT ;  /* 0x000000000000094d */ /* 0x000fea0003800000 */
[----:B------:R-:W0:Y:S02]  /*00c0*/  LDC R0, c[0x0][0x390] ;  /* 0x0000e400ff007b82 */ /* 0x000e240000000800 */
[----:B0-----:R-:W-:-:S04]  /*00d0*/  ISETP.GE.AND P0, PT, R11, R0, PT ;  /* 0x000000000b00720c */ /* 0x001fc80003f06270 */
[----:B------:R-:W-:-:S13]  /*00e0*/  ISETP.LT.OR P0, PT, R11, RZ, P0 ;  /* 0x000000ff0b00720c */ /* 0x000fda0000701670 */
[----:B------:R-:W-:Y:S05]  /*00f0*/  @P0 EXIT ;  /* 0x000000000000094d */ /* 0x000fea0003800000 */
[----:B------:R-:W0:Y:S01]  /*0100*/  LDCU.64 UR8, c[0x0][0x380] ;  /* 0x00007000ff0877ac */ /* 0x000e220008000a00 */
[----:B------:R-:W-:Y:S01]  /*0110*/  IMAD R3, R7, R0, R11 ;  /* 0x0000000007037224 */ /* 0x000fe200078e020b */
[----:B------:R-:W1:Y:S04]  /*0120*/  LDCU.64 UR4, c[0x0][0x358] ;  /* 0x00006b00ff0477ac */ /* 0x000e680008000a00 */
[----:B------:R-:W-:Y:S02]  /*0130*/  SHF.R.S32.HI R13, RZ, 0x1f, R3 ;  /* 0x0000001fff0d7819 */ /* 0x000fe40000011403 */
[----:B0-----:R-:W-:-:S04]  /*0140*/  IADD3 R4, P0, PT, R3, UR8, RZ ;  /* 0x0000000803047c10 */ /* 0x001fc8000ff1e0ff */
[----:B------:R-:W-:-:S05]  /*0150*/  IADD3.X R5, PT, PT, R13, UR9, RZ, P0, !PT ;  /* 0x000000090d057c10 */ /* 0x000fca00087fe4ff */
[----:B-1----:R-:W2:Y:S01]  /*0160*/  LDG.E.U8 R4, desc[UR4][R4.64] ;  /* 0x0000000404047981 */ /* 0x002ea2000c1e1100 */
[----:B------:R-:W-:Y:S01]  /*0170*/  IMAD R2, R0, UR6, RZ ;  /* 0x0000000600027c24 */ /* 0x000fe2000f8e02ff */
[----:B--2---:R-:W-:-:S13]  /*0180*/  ISETP.NE.AND P0, PT, R4, RZ, PT ;  /* 0x000000ff0400720c */ /* 0x004fda0003f05270 */
[----:B------:R-:W-:Y:S05]  /*0190*/  @!P0 BRA `(.L_x_0) ;  /* 0x0000000000e88947 */ /* 0x000fea0003800000 */
[----:B------:R-:W-:Y:S01]  /*01a0*/  IABS R6, R0 ;  /* 0x0000000000067213 */ /* 0x000fe20000000000 */
[----:B------:R-:W0:Y:S01]  /*01b0*/  I2F.U32.RP R10, UR6 ;  /* 0x00000006000a7d06 */ /* 0x000e220008209000 */
[----:B------:R-:W-:Y:S01]  /*01c0*/  IMAD.SHL.U32 R11, R11, 0x100, RZ ;  /* 0x000001000b0b7824 */ /* 0x000fe200078e00ff */
[----:B------:R-:W1:Y:S01]  /*01d0*/  LDCU.64 UR8, c[0x0][0x388] ;  /* 0x00007100ff0877ac */ /* 0x000e620008000a00 */
[----:B------:R-:W-:Y:S01]  /*01e0*/  IMAD.SHL.U32 R7, R7, 0x100, RZ ;  /* 0x0000010007077824 */ /* 0x000fe200078e00ff */
[----:B------:R-:W-:-:S04]  /*01f0*/  ISETP.NE.U32.AND P5, PT, RZ, UR6, PT ;  /* 0x00000006ff007c0c */ /* 0x000fc8000bfa5070 */
[----:B------:R-:W2:Y:S08]  /*0200*/  I2F.RP R12, R6 ;  /* 0x00000006000c7306 */ /* 0x000eb00000209400 */
[----:B0-----:R-:W0:Y:S08]  /*0210*/  MUFU.RCP R10, R10 ;  /* 0x0000000a000a7308 */ /* 0x001e300000001000 */
[----:B--2---:R-:W2:Y:S01]  /*0220*/  MUFU.RCP R12, R12 ;  /* 0x0000000c000c7308 */ /* 0x004ea20000001000 */
[----:B0-----:R-:W-:-:S07]  /*0230*/  VIADD R4, R10, 0xffffffe ;  /* 0x0ffffffe0a047836 */ /* 0x001fce0000000000 */
[----:B------:R0:W3:Y:S01]  /*0240*/  F2I.FTZ.U32.TRUNC.NTZ R5, R4 ;  /* 0x0000000400057305 */ /* 0x0000e2000021f000 */
[----:B--2---:R-:W-:Y:S01]  /*0250*/  VIADD R8, R12, 0xffffffe ;  /* 0x0ffffffe0c087836 */ /* 0x004fe20000000000 */
[----:B------:R-:W-:Y:S02]  /*0260*/  IABS R12, R11 ;  /* 0x0000000b000c7213 */ /* 0x000fe40000000000 */
[----:B------:R-:W-:-:S04]  /*0270*/  LOP3.LUT R11, R11, R0, RZ, 0x3c, !PT ;  /* 0x000000000b0b7212 */ /* 0x000fc800078e3cff */
[----:B------:R2:W4:Y:S01]  /*0280*/  F2I.FTZ.U32.TRUNC.NTZ R9, R8 ;  /* 0x0000000800097305 */ /* 0x000522000021f000 */
[----:B0-----:R-:W-:Y:S01]  /*0290*/  IMAD.MOV.U32 R4, RZ, RZ, RZ ;  /* 0x000000ffff047224 */ /* 0x001fe200078e00ff */
[----:B------:R-:W-:Y:S01]  /*02a0*/  ISETP.GE.AND P3, PT, R11, RZ, PT ;  /* 0x000000ff0b00720c */ /* 0x000fe20003f66270 */
[----:B---3--:R-:W-:Y:S02]  /*02b0*/  IMAD.MOV R10, RZ, RZ, -R5 ;  /* 0x000000ffff0a7224 */ /* 0x008fe400078e0a05 */
[----:B--2---:R-:W-:Y:S02]  /*02c0*/  HFMA2 R8, -RZ, RZ, 0, 0 ;  /* 0x00000000ff087431 */ /* 0x004fe400000001ff */
[----:B----4-:R-:W-:-:S04]  /*02d0*/  IMAD.MOV R15, RZ, RZ, -R9 ;  /* 0x000000ffff0f7224 */ /* 0x010fc800078e0a09 */
[----:B------:R-:W-:-:S04]  /*02e0*/  IMAD R15, R15, R6, RZ ;  /* 0x000000060f0f7224 */ /* 0x000fc800078e02ff */
[----:B------:R-:W-:-:S04]  /*02f0*/  IMAD.HI.U32 R8, R9, R15, R8 ;  /* 0x0000000f09087227 */ /* 0x000fc800078e0008 */
[----:B------:R-:W-:Y:S02]  /*0300*/  IMAD.MOV.U32 R15, RZ, RZ, R12 ;  /* 0x000000ffff0f7224 */ /* 0x000fe400078e000c */
[----:B------:R-:W-:Y:S02]  /*0310*/  IMAD R9, R10, UR6, RZ ;  /* 0x000000060a097c24 */ /* 0x000fe4000f8e02ff */
[----:B------:R-:W-:-:S04]  /*0320*/  IMAD.HI.U32 R8, R8, R15, RZ ;  /* 0x0000000f08087227 */ /* 0x000fc800078e00ff */
[----:B------:R-:W-:-:S04]  /*0330*/  IMAD.HI.U32 R4, R5, R9, R4 ;  /* 0x0000000905047227 */ /* 0x000fc800078e0004 */
[----:B------:R-:W-:Y:S02]  /*0340*/  IMAD.MOV R5, RZ, RZ, -R8 ;  /* 0x000000ffff057224 */ /* 0x000fe400078e0a08 */
[----:B------:R-:W-:-:S04]  /*0350*/  IMAD.HI.U32 R9, R4, R7, RZ ;  /* 0x0000000704097227 */ /* 0x000fc800078e00ff */
[----:B------:R-:W-:Y:S01]  /*0360*/  IMAD R5, R6, R5, R15 ;  /* 0x0000000506057224 */ /* 0x000fe200078e020f */
[----:B------:R-:W-:Y:S01]  /*0370*/  IADD3 R4, PT, PT, -R9, RZ, RZ ;  /* 0x000000ff09047210 */ /* 0x000fe20007ffe1ff */
[----:B------:R-:W-:-:S03]  /*0380*/  IMAD.MOV.U32 R10, RZ, RZ, 0xff ;  /* 0x000000ffff0a7424 */ /* 0x000fc600078e00ff */
[----:B------:R-:W-:Y:S01]  /*0390*/  ISETP.GT.U32.AND P4, PT, R6, R5, PT ;  /* 0x000000050600720c */ /* 0x000fe20003f84070 */
[----:B------:R-:W-:Y:S01]  /*03a0*/  IMAD R7, R4, UR6, R7 ;  /* 0x0000000604077c24 */ /* 0x000fe2000f8e0207 */
[----:B-1----:R-:W-:Y:S02]  /*03b0*/  IADD3 R4, P6, PT, R3, UR8, RZ ;  /* 0x0000000803047c10 */ /* 0x002fe4000ffde0ff */
[----:B------:R-:W-:Y:S02]  /*03c0*/  SHF.R.S32.HI R3, RZ, 0x1f, R2 ;  /* 0x0000001fff037819 */ /* 0x000fe40000011402 */
[----:B------:R-:W-:-:S07]  /*03d0*/  ISETP.GE.U32.AND P2, PT, R7, UR6, PT ;  /* 0x0000000607007c0c */ /* 0x000fce000bf46070 */
[----:B------:R-:W-:Y:S02]  /*03e0*/  @!P4 IMAD.IADD R5, R5, 0x1, -R6 ;  /* 0x000000010505c824 */ /* 0x000fe400078e0a06 */
[----:B------:R-:W-:Y:S01]  /*03f0*/  @!P4 VIADD R8, R8, 0x1 ;  /* 0x000000010808c836 */ /* 0x000fe20000000000 */
[----:B------:R-:W-:Y:S02]  /*0400*/  ISETP.NE.AND P4, PT, R0, RZ, PT ;  /* 0x000000ff0000720c */ /* 0x000fe40003f85270 */
[----:B------:R-:W-:Y:S01]  /*0410*/  ISETP.GE.U32.AND P1, PT, R5, R6, PT ;  /* 0x000000060500720c */ /* 0x000fe20003f26070 */
[----:B------:R-:W-:Y:S01]  /*0420*/  @P2 VIADD R7, R7, -UR6 ;  /* 0x8000000607072c36 */ /* 0x000fe20008000000 */
[----:B------:R-:W-:Y:S02]  /*0430*/  IADD3.X R5, PT, PT, R13, UR9, RZ, P6, !PT ;  /* 0x000000090d057c10 */ /* 0x000fe4000b7fe4ff */
[----:B------:R-:W-:Y:S02]  /*0440*/  @P2 IADD3 R9, PT, PT, R9, 0x1, RZ ;  /* 0x0000000109092810 */ /* 0x000fe40007ffe0ff */
[----:B------:R-:W-:-:S07]  /*0450*/  ISETP.GE.U32.AND P0, PT, R7, UR6, PT ;  /* 0x0000000607007c0c */ /* 0x000fce000bf06070 */
[----:B------:R-:W-:Y:S01]  /*0460*/  @P1 VIADD R8, R8, 0x1 ;  /* 0x0000000108081836 */ /* 0x000fe20000000000 */
[----:B------:R-:W-:-:S03]  /*0470*/  IADD3 R6, P1, PT, R2, R4, RZ ;  /* 0x0000000402067210 */ /* 0x000fc60007f3e0ff */
[----:B------:R-:W-:Y:S01]  /*0480*/  @!P3 IMAD.MOV R8, RZ, RZ, -R8 ;  /* 0x000000ffff08b224 */ /* 0x000fe200078e0a08 */
[----:B------:R-:W-:Y:S01]  /*0490*/  IADD3 R2, P2, PT, R2, R6, RZ ;  /* 0x0000000602027210 */ /* 0x000fe20007f5e0ff */
[----:B------:R-:W-:Y:S01]  /*04a0*/  IMAD.X R7, R3, 0x1, R5, P1 ;  /* 0x0000000103077824 */ /* 0x000fe200008e0605 */
[----:B------:R-:W-:Y:S01]  /*04b0*/  @!P4 LOP3.LUT R8, RZ, R0, RZ, 0x33, !PT ;  /* 0x00000000ff08c212 */ /* 0x000fe200078e33ff */
[----:B------:R-:W-:Y:S01]  /*04c0*/  @P0 VIADD R9, R9, 0x1 ;  /* 0x0000000109090836 */ /* 0x000fe20000000000 */
[----:B------:R-:W-:Y:S02]  /*04d0*/  @!P5 LOP3.LUT R9, RZ, UR6, RZ, 0x33, !PT ;  /* 0x00000006ff09dc12 */ /* 0x000fe4000f8e33ff */
[----:B------:R-:W-:Y:S02]  /*04e0*/  IADD3.X R3, PT, PT, R3, R7, RZ, P2, !PT ;  /* 0x0000000703037210 */ /* 0x000fe400017fe4ff */
[----:B------:R-:W-:Y:S01]  /*04f0*/  PRMT R0, R10, 0x7610, R0 ;  /* 0x000076100a007816 */ /* 0x000fe20000000000 */
[----:B------:R-:W-:Y:S04]  /*0500*/  STG.E.U8 desc[UR4][R4.64], R9 ;  /* 0x0000000904007986 */ /* 0x000fe8000c101104 */
[----:B------:R-:W-:Y:S04]  /*0510*/  STG.E.U8 desc[UR4][R6.64], R8 ;  /* 0x0000000806007986 */ /* 0x000fe8000c101104 */
[----:B------:R-:W-:Y:S01]  /*0520*/  STG.E.U8 desc[UR4][R2.64], R0 ;  /* 0x0000000002007986 */ /* 0x000fe2000c101104 */
[----:B------:R-:W-:Y:S05]  /*0530*/  EXIT ;  /* 0x000000000000794d */ /* 0x000fea0003800000 */
.L_x_0:
[----:B------:R-:W0:Y:S02]  /*0540*/  LDCU.64 UR8, c[0x0][0x388] ;  /* 0x00007100ff0877ac */ /* 0x000e240008000a00 */
[----:B0-----:R-:W-:Y:S02]  /*0550*/  IADD3 R4, P0, PT, R3, UR8, RZ ;  /* 0x0000000803047c10 */ /* 0x001fe4000ff1e0ff */
[----:B------:R-:W-:Y:S02]  /*0560*/  SHF.R.S32.HI R3, RZ, 0x1f, R2 ;  /* 0x0000001fff037819 */ /* 0x000fe40000011402 */
[C---:B------:R-:W-:Y:S02]  /*0570*/  IADD3 R6, P1, PT, R2.reuse, R4, RZ ;  /* 0x0000000402067210 */ /* 0x040fe40007f3e0ff */
[----:B------:R-:W-:Y:S02]  /*0580*/  IADD3.X R5, PT, PT, R13, UR9, RZ, P0, !PT ;  /* 0x000000090d057c10 */ /* 0x000fe400087fe4ff */
[----:B------:R-:W-:-:S03]  /*0590*/  IADD3 R2, P0, PT, R2, R6, RZ ;  /* 0x0000000602027210 */ /* 0x000fc60007f1e0ff */
[C---:B------:R-:W-:Y:S01]  /*05a0*/  IMAD.X R7, R3.reuse, 0x1, R5, P1 ;  /* 0x0000000103077824 */ /* 0x040fe200008e0605 */
[----:B------:R-:W-:Y:S03]  /*05b0*/  STG.E.U8 desc[UR4][R4.64], RZ ;  /* 0x000000ff04007986 */ /* 0x000fe6000c101104 */
[----:B------:R-:W-:Y:S01]  /*05c0*/  IMAD.X R3, R3, 0x1, R7, P0 ;  /* 0x0000000103037824 */ /* 0x000fe200000e0607 */
[----:B------:R-:W-:Y:S04]  /*05d0*/  STG.E.U8 desc[UR4][R6.64], RZ ;  /* 0x000000ff06007986 */ /* 0x000fe8000c101104 */
[----:B------:R-:W-:Y:S01]  /*05e0*/  STG.E.U8 desc[UR4][R2.64], RZ ;  /* 0x000000ff02007986 */ /* 0x000fe2000c101104 */
[----:B------:R-:W-:Y:S05]  /*05f0*/  EXIT ;  /* 0x000000000000794d */ /* 0x000fea0003800000 */
.L_x_1:
[----:B------:R-:W-:-:S00]  /*0600*/  BRA `(.L_x_1) ;  /* 0xfffffffc00fc7947 */ /* 0x000fc0000383ffff */
[----:B------:R-:W-:-:S00]  /*0610*/  NOP ;  /* 0x0000000000007918 */ /* 0x000fc00000000000 */
        /* <DEDUP_REMOVED lines=14> */
.L_x_3:


//--------------------- .text._Z6kernalPbS_ii     --------------------------
	.section	.text._Z6kernalPbS_ii,"ax",@progbits
	.align	128
        .global         _Z6kernalPbS_ii
        .type           _Z6kernalPbS_ii,@function
        .size           _Z6kernalPbS_ii,(.L_x_4 - _Z6kernalPbS_ii)
        .other          _Z6kernalPbS_ii,@"STO_CUDA_ENTRY STV_DEFAULT"
_Z6kernalPbS_ii:
.text._Z6kernalPbS_ii:
[----:B------:R-:W-:Y:S01]  /*0000*/  LDC R1, c[0x0][0x37c] ;  /* 0x0000df00ff017b82 */ /* 0x000fe20000000800 */
[----:B------:R-:W0:Y:S07]  /*0010*/  S2R R6, SR_TID.Y ;  /* 0x0000000000067919 */ /* 0x000e2e0000002200 */
[----:B------:R-:W0:Y:S01]  /*0020*/  S2UR UR4, SR_CTAID.Y ;  /* 0x00000000000479c3 */ /* 0x000e220000002600 */
[----:B------:R-:W1:Y:S07]  /*0030*/  S2R R0, SR_TID.X ;  /* 0x0000000000007919 */ /* 0x000e6e0000002100 */
[----:B------:R-:W0:Y:S08]  /*0040*/  LDC R3, c[0x0][0x364] ;  /* 0x0000d900ff037b82 */ /* 0x000e300000000800 */
[----:B------:R-:W2:Y:S08]  /*0050*/  LDC R19, c[0x0][0x394] ;  /* 0x0000e500ff137b82 */ /* 0x000eb00000000800 */
[----:B------:R-:W1:Y:S08]  /*0060*/  S2UR UR5, SR_CTAID.X ;  /* 0x00000000000579c3 */ /* 0x000e700000002500 */
[----:B------:R-:W1:Y:S01]  /*0070*/  LDC R5, c[0x0][0x360] ;  /* 0x0000d800ff057b82 */ /* 0x000e620000000800 */
[----:B0-----:R-:W-:-:S05]  /*0080*/  IMAD R6, R3, UR4, R6 ;  /* 0x0000000403067c24 */ /* 0x001fca000f8e0206 */
[----:B--2---:R-:W-:Y:S01]  /*0090*/  ISETP.GE.AND P0, PT, R6, R19, PT ;  /* 0x000000130600720c */ /* 0x004fe20003f06270 */
[----:B-1----:R-:W-:-:S12]  /*00a0*/  IMAD R0, R5, UR5, R0 ;  /* 0x0000000505007c24 */ /* 0x002fd8000f8e0200 */
[----:B------:R-:W-:Y:S05]  /*00b0*/  @P0 EXIT ;  /* 0x000000000000094d */ /* 0x000fea0003800000 */
[----:B------:R-:W0:Y:S02]  /*00c0*/  LDC R3, c[0x0][0x390] ;  /* 0x0000e400ff037b82 */ /* 0x000e240000000800 */
[----:B0-----:R-:W-:-:S04]  /*00d0*/  ISETP.GE.AND P0, PT, R0, R3, PT ;  /* 0x000000030000720c */ /* 0x001fc80003f06270 */
[----:B------:R-:W-:-:S13]  /*00e0*/  ISETP.LT.OR P0, PT, R0, RZ, P0 ;  /* 0x000000ff0000720c */ /* 0x000fda0000701670 */
[----:B------:R-:W-:Y:S05]  /*00f0*/  @P0 EXIT ;  /* 0x000000000000094d */ /* 0x000fea0003800000 */
[C---:B------:R-:W-:Y:S01]  /*0100*/  ISETP.NE.AND P2, PT, R6.reuse, RZ, PT ;  /* 0x000000ff0600720c */ /* 0x040fe20003f45270 */
[----:B------:R-:W0:Y:S01]  /*0110*/  LDCU.64 UR6, c[0x0][0x380] ;  /* 0x00007000ff0677ac */ /* 0x000e220008000a00 */
[C---:B------:R-:W-:Y:S01]  /*0120*/  VIADD R2, R6.reuse, 0xffffffff ;  /* 0xffffffff06027836 */ /* 0x040fe20000000000 */
[----:B------:R-:W-:Y:S01]  /*0130*/  ISETP.GT.U32.AND P1, PT, R6, R19, PT ;  /* 0x000000130600720c */ /* 0x000fe20003f24070 */
[----:B------:R-:W-:Y:S01]  /*0140*/  VIADD R5, R3, 0xffffffff ;  /* 0xffffffff03057836 */ /* 0x000fe20000000000 */
[C---:B------:R-:W-:Y:S01]  /*0150*/  ISETP.NE.AND P0, PT, R0.reuse, RZ, PT ;  /* 0x000000ff0000720c */ /* 0x040fe20003f05270 */
[----:B------:R-:W-:Y:S01]  /*0160*/  VIADD R8, R19, 0xffffffff ;  /* 0xffffffff13087836 */ /* 0x000fe20000000000 */
[----:B------:R-:W1:Y:S01]  /*0170*/  LDCU.64 UR4, c[0x0][0x358] ;  /* 0x00006b00ff0477ac */ /* 0x000e620008000a00 */
[----:B------:R-:W-:Y:S01]  /*0180*/  VIADD R12, R0, 0xffffffff ;  /* 0xffffffff000c7836 */ /* 0x000fe20000000000 */
[----:B------:R-:W-:-:S04]  /*0190*/  SEL R4, R5, R0, !P0 ;  /* 0x0000000005047207 */ /* 0x000fc80004000000 */
[----:B------:R-:W-:Y:S02]  /*01a0*/  @P2 SEL R8, R2, RZ, !P1 ;  /* 0x000000ff02082207 */ /* 0x000fe40004800000 */
[----:B------:R-:W-:-:S03]  /*01b0*/  SEL R2, R5, R12, !P0 ;  /* 0x0000000c05027207 */ /* 0x000fc60004000000 */
[CC--:B------:R-:W-:Y:S02]  /*01c0*/  IMAD R7, R8.reuse, R3.reuse, R4 ;  /* 0x0000000308077224 */ /* 0x0c0fe400078e0204 */
[----:B------:R-:W-:Y:S02]  /*01d0*/  IMAD R2, R8, R3, R2 ;  /* 0x0000000308027224 */ /* 0x000fe400078e0202 */
[----:B------:R-:W-:Y:S01]  /*01e0*/  VIADD R4, R0, 0x1 ;  /* 0x0000000100047836 */ /* 0x000fe20000000000 */
[C---:B0-----:R-:W-:Y:S02]  /*01f0*/  IADD3 R14, P2, PT, R7.reuse, UR6, RZ ;  /* 0x00000006070e7c10 */ /* 0x041fe4000ff5e0ff */
[----:B------:R-:W-:Y:S02]  /*0200*/  IADD3 R10, P1, PT, R2, UR6, RZ ;  /* 0x00000006020a7c10 */ /* 0x000fe4000ff3e0ff */
[----:B------:R-:W-:Y:S02]  /*0210*/  LEA.HI.X.SX32 R15, R7, UR7, 0x1, P2 ;  /* 0x00000007070f7c11 */ /* 0x000fe400090f0eff */
[----:B------:R-:W-:-:S02]  /*0220*/  SEL R5, R5, R4, !P0 ;  /* 0x0000000405057207 */ /* 0x000fc40004000000 */
[----:B------:R-:W-:Y:S02]  /*0230*/  LEA.HI.X.SX32 R11, R2, UR7, 0x1, P1 ;  /* 0x00000007020b7c11 */ /* 0x000fe400088f0eff */
[----:B-1----:R0:W2:Y:S01]  /*0240*/  LDG.E.U8 R2, desc[UR4][R14.64] ;  /* 0x000000040e027981 */ /* 0x0020a2000c1e1100 */
[-C--:B------:R-:W-:Y:S02]  /*0250*/  IMAD R8, R8, R3.reuse, R5 ;  /* 0x0000000308087224 */ /* 0x080fe400078e0205 */
[C---:B------:R-:W-:Y:S01]  /*0260*/  IMAD R13, R6.reuse, R3, RZ ;  /* 0x00000003060d7224 */ /* 0x040fe200078e02ff */
[----:B------:R1:W3:Y:S01]  /*0270*/  LDG.E.U8 R5, desc[UR4][R10.64] ;  /* 0x000000040a057981 */ /* 0x0002e2000c1e1100 */
[----:B------:R-:W-:Y:S01]  /*0280*/  VIADD R9, R6, 0x1 ;  /* 0x0000000106097836 */ /* 0x000fe20000000000 */
[----:B------:R-:W-:Y:S02]  /*0290*/  IADD3 R16, P0, PT, R8, UR6, RZ ;  /* 0x0000000608107c10 */ /* 0x000fe4000ff1e0ff */
[----:B------:R-:W-:-:S02]  /*02a0*/  SHF.R.S32.HI R7, RZ, 0x1f, R13 ;  /* 0x0000001fff077819 */ /* 0x000fc4000001140d */
[----:B------:R-:W-:Y:S02]  /*02b0*/  LEA.HI.X.SX32 R17, R8, UR7, 0x1, P0 ;  /* 0x0000000708117c11 */ /* 0x000fe400080f0eff */
[C---:B------:R-:W-:Y:S02]  /*02c0*/  ISETP.GE.U32.AND P1, PT, R9.reuse, R19, PT ;  /* 0x000000130900720c */ /* 0x040fe40003f26070 */
[----:B------:R-:W-:Y:S01]  /*02d0*/  IADD3 R6, P2, P3, R0, UR6, R13 ;  /* 0x0000000600067c10 */ /* 0x000fe2000fb5e00d */
[----:B------:R4:W5:Y:S01]  /*02e0*/  LDG.E.U8 R8, desc[UR4][R16.64] ;  /* 0x0000000410087981 */ /* 0x000962000c1e1100 */
[----:B------:R-:W-:Y:S02]  /*02f0*/  ISETP.GE.AND P0, PT, R4, R3, PT ;  /* 0x000000030400720c */ /* 0x000fe40003f06270 */
[----:B------:R-:W-:Y:S02]  /*0300*/  IADD3.X R7, PT, PT, RZ, UR7, R7, P2, P3 ;  /* 0x00000007ff077c10 */ /* 0x000fe400097e6407 */
[----:B------:R-:W-:-:S02]  /*0310*/  SEL R18, R9, RZ, !P1 ;  /* 0x000000ff09127207 */ /* 0x000fc40004800000 */
[----:B------:R-:W-:Y:S01]  /*0320*/  SEL R12, R12, RZ, !P0 ;  /* 0x000000ff0c0c7207 */ /* 0x000fe20004000000 */
[----:B------:R-:W5:Y:S01]  /*0330*/  LDG.E.U8 R9, desc[UR4][R6.64+-0x1] ;  /* 0xffffff0406097981 */ /* 0x000f62000c1e1100 */
[----:B0-----:R-:W-:-:S03]  /*0340*/  SEL R14, R0, RZ, !P0 ;  /* 0x000000ff000e7207 */ /* 0x001fc60004000000 */
[-C--:B-1----:R-:W-:Y:S01]  /*0350*/  IMAD R11, R18, R3.reuse, R12 ;  /* 0x00000003120b7224 */ /* 0x082fe200078e020c */
[----:B------:R-:W-:Y:S01]  /*0360*/  SEL R4, R4, RZ, !P0 ;  /* 0x000000ff04047207 */ /* 0x000fe20004000000 */
[----:B------:R0:W5:Y:S03]  /*0370*/  LDG.E.U8 R12, desc[UR4][R6.64+0x1] ;  /* 0x00000104060c7981 */ /* 0x000166000c1e1100 */
[----:B------:R-:W-:Y:S01]  /*0380*/  IADD3 R10, P1, PT, R11, UR6, RZ ;  /* 0x000000060b0a7c10 */ /* 0x000fe2000ff3e0ff */
[----:B------:R-:W-:-:S03]  /*0390*/  IMAD R15, R18, R3, R14 ;  /* 0x00000003120f7224 */ /* 0x000fc600078e020e */
[----:B------:R-:W-:Y:S01]  /*03a0*/  LEA.HI.X.SX32 R11, R11, UR7, 0x1, P1 ;  /* 0x000000070b0b7c11 */ /* 0x000fe200088f0eff */
[----:B------:R-:W-:Y:S01]  /*03b0*/  IMAD R4, R18, R3, R4 ;  /* 0x0000000312047224 */ /* 0x000fe200078e0204 */
[----:B------:R-:W-:-:S03]  /*03c0*/  IADD3 R14, P0, PT, R15, UR6, RZ ;  /* 0x000000060f0e7c10 */ /* 0x000fc6000ff1e0ff */
[----:B------:R-:W5:Y:S01]  /*03d0*/  LDG.E.U8 R10, desc[UR4][R10.64] ;  /* 0x000000040a0a7981 */ /* 0x000f62000c1e1100 */
[----:B------:R-:W-:Y:S02]  /*03e0*/  LEA.HI.X.SX32 R15, R15, UR7, 0x1, P0 ;  /* 0x000000070f0f7c11 */ /* 0x000fe400080f0eff */
[----:B----4-:R-:W-:-:S03]  /*03f0*/  IADD3 R16, P0, PT, R4, UR6, RZ ;  /* 0x0000000604107c10 */ /* 0x010fc6000ff1e0ff */
[----:B------:R-:W4:Y:S01]  /*0400*/  LDG.E.U8 R14, desc[UR4][R14.64] ;  /* 0x000000040e0e7981 */ /* 0x000f22000c1e1100 */
[----:B------:R-:W-:-:S05]  /*0410*/  LEA.HI.X.SX32 R17, R4, UR7, 0x1, P0 ;  /* 0x0000000704117c11 */ /* 0x000fca00080f0eff */
[----:B------:R-:W4:Y:S01]  /*0420*/  LDG.E.U8 R16, desc[UR4][R16.64] ;  /* 0x0000000410107981 */ /* 0x000f22000c1e1100 */
[----:B------:R-:W-:-:S05]  /*0430*/  IMAD.IADD R13, R0, 0x1, R13 ;  /* 0x00000001000d7824 */ /* 0x000fca00078e020d */
[----:B------:R-:W-:Y:S02]  /*0440*/  SHF.R.S32.HI R0, RZ, 0x1f, R13 ;  /* 0x0000001fff007819 */ /* 0x000fe4000001140d */
[----:B0-----:R-:W-:-:S04]  /*0450*/  IADD3 R6, P0, PT, R13, UR6, RZ ;  /* 0x000000060d067c10 */ /* 0x001fc8000ff1e0ff */
[----:B------:R-:W-:-:S05]  /*0460*/  IADD3.X R7, PT, PT, R0, UR7, RZ, P0, !PT ;  /* 0x0000000700077c10 */ /* 0x000fca00087fe4ff */
[----:B------:R-:W4:Y:S01]  /*0470*/  LDG.E.U8 R6, desc[UR4][R6.64] ;  /* 0x0000000406067981 */ /* 0x000f22000c1e1100 */
[----:B------:R-:W-:Y:S01]  /*0480*/  IMAD.MOV.U32 R3, RZ, RZ, 0x2 ;  /* 0x00000002ff037424 */ /* 0x000fe200078e00ff */
[----:B--2---:R-:W-:Y:S02]  /*0490*/  ISETP.NE.AND P1, PT, R2, RZ, PT ;  /* 0x000000ff0200720c */ /* 0x004fe40003f25270 */
[----:B---3--:R-:W-:Y:S02]  /*04a0*/  ISETP.NE.AND P0, PT, R5, RZ, PT ;  /* 0x000000ff0500720c */ /* 0x008fe40003f05270 */
[----:B------:R-:W-:-:S09]  /*04b0*/  SEL R2, RZ, 0x1, !P1 ;  /* 0x00000001ff027807 */ /* 0x000fd20004800000 */
[----:B------:R-:W-:Y:S01]  /*04c0*/  @!P1 IMAD.MOV R3, RZ, RZ, 0x1 ;  /* 0x00000001ff039424 */ /* 0x000fe200078e02ff */
[----:B-----5:R-:W-:Y:S01]  /*04d0*/  ISETP.NE.AND P1, PT, R8, RZ, PT ;  /* 0x000000ff0800720c */ /* 0x020fe20003f25270 */
[----:B------:R-:W-:Y:S01]  /*04e0*/  @!P0 IMAD.MOV R3, RZ, RZ, R2 ;  /* 0x000000ffff038224 */ /* 0x000fe200078e0202 */
[----:B------:R-:W-:-:S03]  /*04f0*/  ISETP.NE.AND P0, PT, R9, RZ, PT ;  /* 0x000000ff0900720c */ /* 0x000fc60003f05270 */
[----:B------:R-:W-:-:S08]  /*0500*/  VIADD R2, R3, 0x1 ;  /* 0x0000000103027836 */ /* 0x000fd00000000000 */
[----:B------:R-:W-:Y:S01]  /*0510*/  @!P1 IMAD.MOV R2, RZ, RZ, R3 ;  /* 0x000000ffff029224 */ /* 0x000fe200078e0203 */
[----:B------:R-:W-:-:S03]  /*0520*/  ISETP.NE.AND P1, PT, R12, RZ, PT ;  /* 0x000000ff0c00720c */ /* 0x000fc60003f25270 */
[----:B------:R-:W-:Y:S02]  /*0530*/  VIADD R3, R2, 0x1 ;  /* 0x0000000102037836 */ /* 0x000fe40000000000 */
[----:B------:R-:W-:Y:S01]  /*0540*/  @!P0 IMAD.MOV R3, RZ, RZ, R2 ;  /* 0x000000ffff038224 */ /* 0x000fe200078e0202 */
[----:B------:R-:W-:-:S03]  /*0550*/  ISETP.NE.AND P0, PT, R10, RZ, PT ;  /* 0x000000ff0a00720c */ /* 0x000fc60003f05270 */
[----:B------:R-:W-:-:S04]  /*0560*/  VIADD R2, R3, 0x1 ;  /* 0x0000000103027836 */ /* 0x000fc80000000000 */
[----:B------:R-:W-:Y:S01]  /*0570*/  @!P1 IMAD.MOV R2, RZ, RZ, R3 ;  /* 0x000000ffff029224 */ /* 0x000fe200078e0203 */
[----:B----4-:R-:W-:-:S03]  /*0580*/  ISETP.NE.AND P1, PT, R14, RZ, PT ;  /* 0x000000ff0e00720c */ /* 0x010fc60003f25270 */
[----:B------:R-:W-:Y:S02]  /*0590*/  VIADD R3, R2, 0x1 ;  /* 0x0000000102037836 */ /* 0x000fe40000000000 */
[----:B------:R-:W-:Y:S01]  /*05a0*/  @!P0 IMAD.MOV R3, RZ, RZ, R2 ;  /* 0x000000ffff038224 */ /* 0x000fe200078e0202 */
[----:B------:R-:W-:-:S03]  /*05b0*/  ISETP.NE.AND P0, PT, R16, RZ, PT ;  /* 0x000000ff1000720c */ /* 0x000fc60003f05270 */
[----:B------:R-:W-:-:S04]  /*05c0*/  VIADD R2, R3, 0x1 ;  /* 0x0000000103027836 */ /* 0x000fc80000000000 */
[----:B------:R-:W-:-:S04]  /*05d0*/  @!P1 IMAD.MOV R2, RZ, RZ, R3 ;  /* 0x000000ffff029224 */ /* 0x000fc800078e0203 */
[----:B------:R-:W-:Y:S02]  /*05e0*/  VIADD R4, R2, 0x1 ;  /* 0x0000000102047836 */ /* 0x000fe40000000000 */
[----:B------:R-:W-:-:S05]  /*05f0*/  @!P0 IMAD.MOV R4, RZ, RZ, R2 ;  /* 0x000000ffff048224 */ /* 0x000fca00078e0202 */
[----:B------:R-:W-:-:S04]  /*0600*/  ISETP.NE.AND P0, PT, R4, 0x3, PT ;  /* 0x000000030400780c */ /* 0x000fc80003f05270 */
[----:B------:R-:W-:-:S13]  /*0610*/  ISETP.NE.OR P0, PT, R6, RZ, P0 ;  /* 0x000000ff0600720c */ /* 0x000fda0000705670 */
[----:B------:R-:W0:Y:S01]  /*0620*/  @!P0 LDC.64 R2, c[0x0][0x388] ;  /* 0x0000e200ff028b82 */ /* 0x000e220000000a00 */
[----:B------:R-:W-:Y:S01]  /*0630*/  IMAD.MOV.U32 R5, RZ, RZ, 0x1 ;  /* 0x00000001ff057424 */ /* 0x000fe200078e00ff */
[----:B0-----:R-:W-:-:S05]  /*0640*/  @!P0 IADD3 R2, P1, PT, R13, R2, RZ ;  /* 0x000000020d028210 */ /* 0x001fca0007f3e0ff */
[----:B------:R-:W-:-:S05]  /*0650*/  @!P0 IMAD.X R3, R0, 0x1, R3, P1 ;  /* 0x0000000100038824 */ /* 0x000fca00008e0603 */
[----:B------:R0:W-:Y:S01]  /*0660*/  @!P0 STG.E.U8 desc[UR4][R2.64], R5 ;  /* 0x0000000502008986 */ /* 0x0001e2000c101104 */
[----:B------:R-:W-:Y:S05]  /*0670*/  @!P0 EXIT ;  /* 0x000000000000894d */ /* 0x000fea0003800000 */
[----:B------:R-:W-:-:S13]  /*0680*/  ISETP.NE.AND P0, PT, R6, RZ, PT ;  /* 0x000000ff0600720c */ /* 0x000fda0003f05270 */
[----:B------:R-:W-:Y:S05]  /*0690*/  @!P0 EXIT ;  /* 0x000000000000894d */ /* 0x000fea0003800000 */
[----:B------:R-:W-:-:S05]  /*06a0*/  VIADD R4, R4, 0xfffffffc ;  /* 0xfffffffc04047836 */ /* 0x000fca0000000000 */
[----:B------:R-:W-:-:S13]  /*06b0*/  ISETP.GT.U32.AND P0, PT, R4, -0x3, PT ;  /* 0xfffffffd0400780c */ /* 0x000fda0003f04070 */
[----:B0-----:R-:W0:Y:S02]  /*06c0*/  @!P0 LDC.64 R2, c[0x0][0x388] ;  /* 0x0000e200ff028b82 */ /* 0x001e240000000a00 */
[----:B0-----:R-:W-:-:S05]  /*06d0*/  @!P0 IADD3 R2, P1, PT, R13, R2, RZ ;  /* 0x000000020d028210 */ /* 0x001fca0007f3e0ff */
[----:B------:R-:W-:-:S05]  /*06e0*/  @!P0 IMAD.X R3, R0, 0x1, R3, P1 ;  /* 0x0000000100038824 */ /* 0x000fca00008e0603 */
[----:B------:R0:W-:Y:S01]  /*06f0*/  @!P0 STG.E.U8 desc[UR4][R2.64], RZ ;  /* 0x000000ff02008986 */ /* 0x0001e2000c101104 */
[----:B------:R-:W-:Y:S05]  /*0700*/  @!P0 EXIT ;  /* 0x000000000000894d */ /* 0x000fea0003800000 */
[----:B------:R-:W0:Y:S01]  /*0710*/  LDCU.64 UR6, c[0x0][0x388] ;  /* 0x00007100ff0677ac */ /* 0x000e220008000a00 */
[----:B------:R-:W-:Y:S01]  /*0720*/  IMAD.MOV.U32 R4, RZ, RZ, 0x1 ;  /* 0x00000001ff047424 */ /* 0x000fe200078e00ff */
[----:B0-----:R-:W-:-:S04]  /*0730*/  IADD3 R2, P0, PT, R13, UR6, RZ ;  /* 0x000000060d027c10 */ /* 0x001fc8000ff1e0ff */
[----:B------:R-:W-:Y:S02]  /*0740*/  IADD3.X R3, PT, PT, R0, UR7, RZ, P0, !PT ;  /* 0x0000000700037c10 */ /* 0x000fe400087fe4ff */
[----:B------:R-:W-:-:S05]  /*0750*/  PRMT R0, R4, 0x7610, R0 ;  /* 0x0000761004007816 */ /* 0x000fca0000000000 */
[----:B------:R-:W-:Y:S01]  /*0760*/  STG.E.U8 desc[UR4][R2.64], R0 ;  /* 0x0000000002007986 */ /* 0x000fe2000c101104 */
[----:B------:R-:W-:Y:S05]  /*0770*/  EXIT ;  /* 0x000000000000794d */ /* 0x000fea0003800000 */
.L_x_2:
        /* <DEDUP_REMOVED lines=16> */
.L_x_4:


//--------------------- .nv.shared.reserved.0     --------------------------
	.section	.nv.shared.reserved.0,"aw",@nobits
	.weak		__nv_reservedSMEM_offset_0_alias
	.size		__nv_reservedSMEM_offset_0_alias, 0, 64
	.other		__nv_reservedSMEM_offset_0_alias,@"STO_CUDA_RESERVED_SHARED STV_DEFAULT"
__nv_reservedSMEM_offset_0_alias:
	.zero		0
	.zero		64


//--------------------- .nv.constant0._Z6renderPbPhii --------------------------
	.section	.nv.constant0._Z6renderPbPhii,"a",@progbits
	.sectionflags	@""
	.align	4
.nv.constant0._Z6renderPbPhii:
	.zero		920


//--------------------- .nv.constant0._Z6kernalPbS_ii --------------------------
	.section	.nv.constant0._Z6kernalPbS_ii,"a",@progbits
	.sectionflags	@""
	.align	4
.nv.constant0._Z6kernalPbS_ii:
	.zero		920


//--------------------- SYMBOLS --------------------------

	.type		.nv.reservedSmem.offset0,@object
	.size		.nv.reservedSmem.offset0,0x4
